//
// Generated by NVIDIA NVVM Compiler
//
// Compiler Build ID: CL-36424714
// Cuda compilation tools, release 13.0, V13.0.88
// Based on NVVM 20.0.0
//

.version 9.0
.target sm_100
.address_size 64

	// .globl	_Z12reverseWordsPcPii

.visible .entry _Z12reverseWordsPcPii(
	.param .u64 .ptr .align 1 _Z12reverseWordsPcPii_param_0,
	.param .u64 .ptr .align 1 _Z12reverseWordsPcPii_param_1,
	.param .u32 _Z12reverseWordsPcPii_param_2
)
{
	.reg .pred 	%p<9>;
	.reg .b16 	%rs<11>;
	.reg .b32 	%r<45>;
	.reg .b64 	%rd<17>;

	ld.param.u64 	%rd6, [_Z12reverseWordsPcPii_param_0];
	ld.param.u64 	%rd5, [_Z12reverseWordsPcPii_param_1];
	ld.param.u32 	%r19, [_Z12reverseWordsPcPii_param_2];
	cvta.to.global.u64 	%rd1, %rd6;
	mov.u32 	%r20, %ctaid.x;
	mov.u32 	%r21, %ntid.x;
	mov.u32 	%r22, %tid.x;
	mad.lo.s32 	%r1, %r20, %r21, %r22;
	setp.ge.s32 	%p1, %r1, %r19;
	@%p1 bra 	$L__BB0_10;
	cvta.to.global.u64 	%rd7, %rd5;
	setp.eq.s32 	%p2, %r1, 0;
	mul.wide.s32 	%rd8, %r1, 4;
	add.s64 	%rd2, %rd7, %rd8;
	mov.b32 	%r42, 0;
	@%p2 bra 	$L__BB0_3;
	ld.global.u32 	%r24, [%rd2+-4];
	add.s32 	%r42, %r24, 1;
$L__BB0_3:
	ld.global.u32 	%r41, [%rd2];
	setp.ge.s32 	%p3, %r42, %r41;
	@%p3 bra 	$L__BB0_10;
	add.s32 	%r25, %r41, -1;
	add.s32 	%r26, %r42, 1;
	max.s32 	%r27, %r25, %r26;
	not.b32 	%r28, %r42;
	add.s32 	%r29, %r27, %r28;
	setp.ne.s32 	%p4, %r29, 0;
	selp.u32 	%r30, 1, 0, %p4;
	selp.s32 	%r31, -1, 0, %p4;
	add.s32 	%r32, %r29, %r31;
	shr.u32 	%r33, %r32, 1;
	add.s32 	%r5, %r33, %r30;
	and.b32  	%r34, %r5, 3;
	setp.eq.s32 	%p5, %r34, 3;
	@%p5 bra 	$L__BB0_7;
	add.s32 	%r35, %r5, 1;
	and.b32  	%r36, %r35, 3;
	neg.s32 	%r38, %r36;
$L__BB0_6:
	.pragma "nounroll";
	cvt.s64.s32 	%rd9, %r41;
	add.s64 	%rd10, %rd1, %rd9;
	cvt.s64.s32 	%rd11, %r42;
	add.s64 	%rd12, %rd1, %rd11;
	ld.global.u8 	%rs1, [%rd12];
	ld.global.u8 	%rs2, [%rd10];
	st.global.u8 	[%rd12], %rs2;
	st.global.u8 	[%rd10], %rs1;
	add.s32 	%r42, %r42, 1;
	add.s32 	%r41, %r41, -1;
	add.s32 	%r38, %r38, 1;
	setp.ne.s32 	%p6, %r38, 0;
	@%p6 bra 	$L__BB0_6;
$L__BB0_7:
	setp.lt.u32 	%p7, %r5, 3;
	@%p7 bra 	$L__BB0_10;
	add.s64 	%rd3, %rd1, 1;
	add.s64 	%rd4, %rd1, -1;
$L__BB0_9:
	cvt.s64.s32 	%rd13, %r42;
	add.s64 	%rd14, %rd3, %rd13;
	cvt.s64.s32 	%rd15, %r41;
	add.s64 	%rd16, %rd4, %rd15;
	ld.global.u8 	%rs3, [%rd14+-1];
	ld.global.u8 	%rs4, [%rd16+1];
	st.global.u8 	[%rd14+-1], %rs4;
	st.global.u8 	[%rd16+1], %rs3;
	ld.global.u8 	%rs5, [%rd14];
	ld.global.u8 	%rs6, [%rd16];
	st.global.u8 	[%rd14], %rs6;
	st.global.u8 	[%rd16], %rs5;
	ld.global.u8 	%rs7, [%rd14+1];
	ld.global.u8 	%rs8, [%rd16+-1];
	st.global.u8 	[%rd14+1], %rs8;
	st.global.u8 	[%rd16+-1], %rs7;
	ld.global.u8 	%rs9, [%rd14+2];
	ld.global.u8 	%rs10, [%rd16+-2];
	st.global.u8 	[%rd14+2], %rs10;
	st.global.u8 	[%rd16+-2], %rs9;
	add.s32 	%r42, %r42, 4;
	add.s32 	%r41, %r41, -4;
	setp.lt.s32 	%p8, %r42, %r41;
	@%p8 bra 	$L__BB0_9;
$L__BB0_10:
	ret;

}


// ===== COMPILED SASS (sm_100) =====

	.target	sm_100

	.elftype	@"ET_EXEC"


//--------------------- .note.nv.tkinfo           --------------------------
	.section	.note.nv.tkinfo,"",@"SHT_NOTE"
	.sectionflags	@"SHF_NOTE_NV_TKINFO"
	.tkinfo
        /*0018*/ 	.word	0x00000002
        /*0030*/ 	.string	""
        /*0030*/ 	.string	"ptxas"
        /*0030*/ 	.string	"Cuda compilation tools, release 13.0, V13.0.88"
        /*0030*/ 	.string	"Build cuda_13.0.r13.0/compiler.36424714_0"
        /*0030*/ 	.string	"-arch sm_100 -m 64 "



//--------------------- .note.nv.cuinfo           --------------------------
	.section	.note.nv.cuinfo,"",@"SHT_NOTE"
	.sectionflags	@"SHF_NOTE_NV_CUINFO"
        /*0018*/ 	.short	0x0002
        /*001a*/ 	.short	0x0064
        /*001c*/ 	.short	0x0082
	.zero		2


//--------------------- .nv.info                  --------------------------
	.section	.nv.info,"",@"SHT_CUDA_INFO"
	.align	4


	//----- nvinfo : EIATTR_REGCOUNT
	.align		4
        /*0000*/ 	.byte	0x04, 0x2f
        /*0002*/ 	.short	(.L_1 - .L_0)
	.align		4
.L_0:
        /*0004*/ 	.word	index@(_Z12reverseWordsPcPii)
        /*0008*/ 	.word	0x00000018


	//----- nvinfo : EIATTR_FRAME_SIZE
	.align		4
.L_1:
        /*000c*/ 	.byte	0x04, 0x11
        /*000e*/ 	.short	(.L_3 - .L_2)
	.align		4
.L_2:
        /*0010*/ 	.word	index@(_Z12reverseWordsPcPii)
        /*0014*/ 	.word	0x00000000


	//----- nvinfo : EIATTR_MIN_STACK_SIZE
	.align		4
.L_3:
        /*0018*/ 	.byte	0x04, 0x12
        /*001a*/ 	.short	(.L_5 - .L_4)
	.align		4
.L_4:
        /*001c*/ 	.word	index@(_Z12reverseWordsPcPii)
        /*0020*/ 	.word	0x00000000
.L_5:


//--------------------- .nv.compat                --------------------------
	.section	.nv.compat,"",@"SHT_CUDA_COMPAT_INFO"
	.align	4
        /*0000*/ 	.byte	0x02, 0x09, 0x00, 0x00, 0x02, 0x02, 0x01, 0x00, 0x02, 0x05, 0x05, 0x00, 0x03, 0x07, 0x01, 0x01
        /*0010*/ 	.byte	0x02, 0x03, 0x00, 0x00, 0x02, 0x06, 0x01, 0x00, 0x04, 0x0b, 0x08, 0x00, 0x09, 0x00, 0x00, 0x00
        /*0020*/ 	.byte	0x00, 0x00, 0x00, 0x00


//--------------------- .nv.info._Z12reverseWordsPcPii --------------------------
	.section	.nv.info._Z12reverseWordsPcPii,"",@"SHT_CUDA_INFO"
	.sectionflags	@""
	.align	4


	//----- nvinfo : EIATTR_CUDA_API_VERSION
	.align		4
        /*0000*/ 	.byte	0x04, 0x37
        /*0002*/ 	.short	(.L_7 - .L_6)
.L_6:
        /*0004*/ 	.word	0x00000082


	//----- nvinfo : EIATTR_KPARAM_INFO
	.align		4
.L_7:
        /*0008*/ 	.byte	0x04, 0x17
        /*000a*/ 	.short	(.L_9 - .L_8)
.L_8:
        /*000c*/ 	.word	0x00000000
        /*0010*/ 	.short	0x0002
        /*0012*/ 	.short	0x0010
        /*0014*/ 	.byte	0x00, 0xf0, 0x11, 0x00


	//----- nvinfo : EIATTR_KPARAM_INFO
	.align		4
.L_9:
        /*0018*/ 	.byte	0x04, 0x17
        /*001a*/ 	.short	(.L_11 - .L_10)
.L_10:
        /*001c*/ 	.word	0x00000000
        /*0020*/ 	.short	0x0001
        /*0022*/ 	.short	0x0008
        /*0024*/ 	.byte	0x00, 0xf5, 0x21, 0x00


	//----- nvinfo : EIATTR_KPARAM_INFO
	.align		4
.L_11:
        /*0028*/ 	.byte	0x04, 0x17
        /*002a*/ 	.short	(.L_13 - .L_12)
.L_12:
        /*002c*/ 	.word	0x00000000
        /*0030*/ 	.short	0x0000
        /*0032*/ 	.short	0x0000
        /*0034*/ 	.byte	0x00, 0xf5, 0x21, 0x00


	//----- nvinfo : EIATTR_SPARSE_MMA_MASK
	.align		4
.L_13:
        /*0038*/ 	.byte	0x03, 0x50
        /*003a*/ 	.short	0x0000


	//----- nvinfo : EIATTR_MAXREG_COUNT
	.align		4
        /*003c*/ 	.byte	0x03, 0x1b
        /*003e*/ 	.short	0x00ff


	//----- nvinfo : EIATTR_MERCURY_ISA_VERSION
	.align		4
        /*0040*/ 	.byte	0x03, 0x5f
        /*0042*/ 	.short	0x0101


	//----- nvinfo : EIATTR_VRC_CTA_INIT_COUNT
	.align		4
        /*0044*/ 	.byte	0x02, 0x4a
	.zero		1
	.zero		1


	//----- nvinfo : EIATTR_EXIT_INSTR_OFFSETS
	.align		4
        /*0048*/ 	.byte	0x04, 0x1c
        /*004a*/ 	.short	(.L_15 - .L_14)


	//   ....[0]....
.L_14:
        /*004c*/ 	.word	0x00000070


	//   ....[1]....
        /*0050*/ 	.word	0x00000110


	//   ....[2]....
        /*0054*/ 	.word	0x00000330


	//   ....[3]....
        /*0058*/ 	.word	0x000004e0


	//----- nvinfo : EIATTR_CRS_STACK_SIZE
	.align		4
.L_15:
        /*005c*/ 	.byte	0x04, 0x1e
        /*005e*/ 	.short	(.L_17 - .L_16)
.L_16:
        /*0060*/ 	.word	0x00000000


	//----- nvinfo : EIATTR_CBANK_PARAM_SIZE
	.align		4
.L_17:
        /*0064*/ 	.byte	0x03, 0x19
        /*0066*/ 	.short	0x0014


	//----- nvinfo : EIATTR_PARAM_CBANK
	.align		4
        /*0068*/ 	.byte	0x04, 0x0a
        /*006a*/ 	.short	(.L_19 - .L_18)
	.align		4
.L_18:
        /*006c*/ 	.word	index@(.nv.constant0._Z12reverseWordsPcPii)
        /*0070*/ 	.short	0x0380
        /*0072*/ 	.short	0x0014


	//----- nvinfo : EIATTR_SW_WAR
	.align		4
.L_19:
        /*0074*/ 	.byte	0x04, 0x36
        /*0076*/ 	.short	(.L_21 - .L_20)
.L_20:
        /*0078*/ 	.word	0x00000008
.L_21:


//--------------------- .nv.callgraph             --------------------------
	.section	.nv.callgraph,"",@"SHT_CUDA_CALLGRAPH"
	.align	4
	.sectionentsize	8
	.align		4
        /*0000*/ 	.word	0x00000000
	.align		4
        /*0004*/ 	.word	0xffffffff
	.align		4
        /*0008*/ 	.word	0x00000000
	.align		4
        /*000c*/ 	.word	0xfffffffe
	.align		4
        /*0010*/ 	.word	0x00000000
	.align		4
        /*0014*/ 	.word	0xfffffffd
	.align		4
        /*0018*/ 	.word	0x00000000
	.align		4
        /*001c*/ 	.word	0xfffffffc


//--------------------- .text._Z12reverseWordsPcPii --------------------------
	.section	.text._Z12reverseWordsPcPii,"ax",@progbits
	.align	128
        .global         _Z12reverseWordsPcPii
        .type           _Z12reverseWordsPcPii,@function
        .size           _Z12reverseWordsPcPii,(.L_x_5 - _Z12reverseWordsPcPii)
        .other          _Z12reverseWordsPcPii,@"STO_CUDA_ENTRY STV_DEFAULT"
_Z12reverseWordsPcPii:
.text._Z12reverseWordsPcPii:
[----:B------:R-:W-:Y:S01]  /*0000*/  LDC R1, c[0x0][0x37c] ;  /* 0x0000df00ff017b82 */ /* 0x000fe20000000800 */
[----:B------:R-:W0:Y:S07]  /*0010*/  S2R R0, SR_TID.X ;  /* 0x0000000000007919 */ /* 0x000e2e0000002100 */
[----:B------:R-:W0:Y:S01]  /*0020*/  S2UR UR4, SR_CTAID.X ;  /* 0x00000000000479c3 */ /* 0x000e220000002500 */
[----:B------:R-:W1:Y:S07]  /*0030*/  LDCU UR5, c[0x0][0x390] ;  /* 0x00007200ff0577ac */ /* 0x000e6e0008000800 */
[----:B------:R-:W0:Y:S02]  /*0040*/  LDC R5, c[0x0][0x360] ;  /* 0x0000d800ff057b82 */ /* 0x000e240000000800 */
[----:B0-----:R-:W-:-:S05]  /*0050*/  IMAD R5, R5, UR4, R0 ;  /* 0x0000000405057c24 */ /* 0x001fca000f8e0200 */
[----:B-1----:R-:W-:-:S13]  /*0060*/  ISETP.GE.AND P0, PT, R5, UR5, PT ;  /* 0x0000000505007c0c */ /* 0x002fda000bf06270 */
[----:B------:R-:W-:Y:S05]  /*0070*/  @P0 EXIT ;  /* 0x000000000000094d */ /* 0x000fea0003800000 */
[----:B------:R-:W0:Y:S01]  /*0080*/  LDC.64 R2, c[0x0][0x388] ;  /* 0x0000e200ff027b82 */ /* 0x000e220000000a00 */
[----:B------:R-:W1:Y:S01]  /*0090*/  LDCU.64 UR4, c[0x0][0x358] ;  /* 0x00006b00ff0477ac */ /* 0x000e620008000a00 */
[C---:B------:R-:W-:Y:S01]  /*00a0*/  ISETP.NE.AND P0, PT, R5.reuse, RZ, PT ;  /* 0x000000ff0500720c */ /* 0x040fe20003f05270 */
[----:B0-----:R-:W-:-:S12]  /*00b0*/  IMAD.WIDE R2, R5, 0x4, R2 ;  /* 0x0000000405027825 */ /* 0x001fd800078e0202 */
[----:B-1----:R-:W2:Y:S04]  /*00c0*/  @P0 LDG.E R4, desc[UR4][R2.64+-0x4] ;  /* 0xfffffc0402040981 */ /* 0x002ea8000c1e1900 */
[----:B------:R-:W3:Y:S01]  /*00d0*/  LDG.E R3, desc[UR4][R2.64] ;  /* 0x0000000402037981 */ /* 0x000ee2000c1e1900 */
[----:B------:R-:W-:Y:S02]  /*00e0*/  IMAD.MOV.U32 R0, RZ, RZ, RZ ;  /* 0x000000ffff007224 */ /* 0x000fe400078e00ff */
[----:B--2---:R-:W-:-:S05]  /*00f0*/  @P0 VIADD R0, R4, 0x1 ;  /* 0x0000000104000836 */ /* 0x004fca0000000000 */
[----:B---3--:R-:W-:-:S13]  /*0100*/  ISETP.GE.AND P0, PT, R0, R3, PT ;  /* 0x000000030000720c */ /* 0x008fda0003f06270 */
[----:B------:R-:W-:Y:S05]  /*0110*/  @P0 EXIT ;  /* 0x000000000000094d */ /* 0x000fea0003800000 */
[----:B------:R-:W-:Y:S01]  /*0120*/  VIADD R2, R0, 0x1 ;  /* 0x0000000100027836 */ /* 0x000fe20000000000 */
[----:B------:R-:W-:Y:S01]  /*0130*/  LOP3.LUT R5, RZ, R0, RZ, 0x33, !PT ;  /* 0x00000000ff057212 */ /* 0x000fe200078e33ff */
[----:B------:R-:W0:Y:S01]  /*0140*/  LDCU.64 UR6, c[0x0][0x380] ;  /* 0x00007000ff0677ac */ /* 0x000e220008000a00 */
[----:B------:R-:W-:Y:S02]  /*0150*/  BSSY.RECONVERGENT B0, `(.L_x_0) ;  /* 0x000001d000007945 */ /* 0x000fe40003800200 */
[----:B------:R-:W-:-:S05]  /*0160*/  VIADDMNMX R2, R3, 0xffffffff, R2, !PT ;  /* 0xffffffff03027846 */ /* 0x000fca0007800102 */
[----:B------:R-:W-:-:S04]  /*0170*/  IMAD.IADD R2, R2, 0x1, R5 ;  /* 0x0000000102027824 */ /* 0x000fc800078e0205 */
[C---:B------:R-:W-:Y:S01]  /*0180*/  VIADD R4, R2.reuse, 0xffffffff ;  /* 0xffffffff02047836 */ /* 0x040fe20000000000 */
[----:B------:R-:W-:-:S13]  /*0190*/  ISETP.NE.AND P0, PT, R2, RZ, PT ;  /* 0x000000ff0200720c */ /* 0x000fda0003f05270 */
[----:B------:R-:W-:-:S05]  /*01a0*/  @!P0 IMAD.MOV R4, RZ, RZ, R2 ;  /* 0x000000ffff048224 */ /* 0x000fca00078e0202 */
[----:B------:R-:W-:-:S05]  /*01b0*/  SHF.R.U32.HI R4, RZ, 0x1, R4 ;  /* 0x00000001ff047819 */ /* 0x000fca0000011604 */
[----:B------:R-:W-:Y:S02]  /*01c0*/  VIADD R2, R4, 0x1 ;  /* 0x0000000104027836 */ /* 0x000fe40000000000 */
[----:B------:R-:W-:-:S05]  /*01d0*/  @!P0 IMAD.MOV R2, RZ, RZ, R4 ;  /* 0x000000ffff028224 */ /* 0x000fca00078e0204 */
[C---:B------:R-:W-:Y:S02]  /*01e0*/  LOP3.LUT R4, R2.reuse, 0x3, RZ, 0xc0, !PT ;  /* 0x0000000302047812 */ /* 0x040fe400078ec0ff */
[----:B------:R-:W-:Y:S02]  /*01f0*/  ISETP.GE.U32.AND P0, PT, R2, 0x3, PT ;  /* 0x000000030200780c */ /* 0x000fe40003f06070 */
[----:B------:R-:W-:-:S13]  /*0200*/  ISETP.NE.AND P1, PT, R4, 0x3, PT ;  /* 0x000000030400780c */ /* 0x000fda0003f25270 */
[----:B0-----:R-:W-:Y:S05]  /*0210*/  @!P1 BRA `(.L_x_1) ;  /* 0x0000000000409947 */ /* 0x001fea0003800000 */
[----:B------:R-:W-:-:S05]  /*0220*/  VIADD R2, R2, 0x1 ;  /* 0x0000000102027836 */ /* 0x000fca0000000000 */
[----:B------:R-:W-:-:S05]  /*0230*/  LOP3.LUT R2, R2, 0x3, RZ, 0xc0, !PT ;  /* 0x0000000302027812 */ /* 0x000fca00078ec0ff */
[----:B------:R-:W-:-:S07]  /*0240*/  IMAD.MOV R2, RZ, RZ, -R2 ;  /* 0x000000ffff027224 */ /* 0x000fce00078e0a02 */
.L_x_2:
[C---:B0-----:R-:W-:Y:S02]  /*0250*/  IADD3 R4, P1, PT, R3.reuse, UR6, RZ ;  /* 0x0000000603047c10 */ /* 0x041fe4000ff3e0ff */
[C---:B------:R-:W-:Y:S02]  /*0260*/  IADD3 R6, P2, PT, R0.reuse, UR6, RZ ;  /* 0x0000000600067c10 */ /* 0x040fe4000ff5e0ff */
[----:B------:R-:W-:Y:S02]  /*0270*/  LEA.HI.X.SX32 R5, R3, UR7, 0x1, P1 ;  /* 0x0000000703057c11 */ /* 0x000fe400088f0eff */
[----:B------:R-:W-:-:S03]  /*0280*/  LEA.HI.X.SX32 R7, R0, UR7, 0x1, P2 ;  /* 0x0000000700077c11 */ /* 0x000fc600090f0eff */
[----:B------:R-:W2:Y:S04]  /*0290*/  LDG.E.U8 R11, desc[UR4][R4.64] ;  /* 0x00000004040b7981 */ /* 0x000ea8000c1e1100 */
[----:B------:R-:W3:Y:S01]  /*02a0*/  LDG.E.U8 R9, desc[UR4][R6.64] ;  /* 0x0000000406097981 */ /* 0x000ee2000c1e1100 */
[----:B------:R-:W-:Y:S02]  /*02b0*/  VIADD R2, R2, 0x1 ;  /* 0x0000000102027836 */ /* 0x000fe40000000000 */
[----:B------:R-:W-:Y:S02]  /*02c0*/  VIADD R0, R0, 0x1 ;  /* 0x0000000100007836 */ /* 0x000fe40000000000 */
[----:B------:R-:W-:Y:S01]  /*02d0*/  VIADD R3, R3, 0xffffffff ;  /* 0xffffffff03037836 */ /* 0x000fe20000000000 */
[----:B------:R-:W-:Y:S01]  /*02e0*/  ISETP.NE.AND P1, PT, R2, RZ, PT ;  /* 0x000000ff0200720c */ /* 0x000fe20003f25270 */
[----:B--2---:R0:W-:Y:S04]  /*02f0*/  STG.E.U8 desc[UR4][R6.64], R11 ;  /* 0x0000000b06007986 */ /* 0x0041e8000c101104 */
[----:B---3--:R0:W-:Y:S08]  /*0300*/  STG.E.U8 desc[UR4][R4.64], R9 ;  /* 0x0000000904007986 */ /* 0x0081f0000c101104 */
[----:B------:R-:W-:Y:S05]  /*0310*/  @P1 BRA `(.L_x_2) ;  /* 0xfffffffc00cc1947 */ /* 0x000fea000383ffff */
.L_x_1:
[----:B------:R-:W-:Y:S05]  /*0320*/  BSYNC.RECONVERGENT B0 ;  /* 0x0000000000007941 */ /* 0x000fea0003800200 */
.L_x_0:
[----:B------:R-:W-:Y:S05]  /*0330*/  @!P0 EXIT ;  /* 0x000000000000894d */ /* 0x000fea0003800000 */
.L_x_3:
[----:B01----:R-:W0:Y:S01]  /*0340*/  LDC.64 R6, c[0x0][0x380] ;  /* 0x0000e000ff067b82 */ /* 0x003e220000000a00 */
[----:B------:R-:W-:Y:S02]  /*0350*/  SHF.R.S32.HI R2, RZ, 0x1f, R3 ;  /* 0x0000001fff027819 */ /* 0x000fe40000011403 */
[C---:B0-----:R-:W-:Y:S02]  /*0360*/  IADD3.X R4, P0, PT, R0.reuse, R6, RZ, PT, !PT ;  /* 0x0000000600047210 */ /* 0x041fe40003f1e4ff */
[----:B------:R-:W-:Y:S02]  /*0370*/  IADD3 R6, P1, P2, R3, -0x1, R6 ;  /* 0xffffffff03067810 */ /* 0x000fe40007a3e006 */
[----:B------:R-:W-:Y:S02]  /*0380*/  LEA.HI.X.SX32 R5, R0, R7, 0x1, P0 ;  /* 0x0000000700057211 */ /* 0x000fe400000f0eff */
[----:B------:R-:W-:-:S03]  /*0390*/  IADD3.X R7, PT, PT, R2, -0x1, R7, P1, P2 ;  /* 0xffffffff02077810 */ /* 0x000fc60000fe4407 */
[----:B------:R-:W2:Y:S04]  /*03a0*/  LDG.E.U8 R9, desc[UR4][R4.64+-0x1] ;  /* 0xffffff0404097981 */ /* 0x000ea8000c1e1100 */
[----:B------:R-:W3:Y:S04]  /*03b0*/  LDG.E.U8 R11, desc[UR4][R6.64+0x1] ;  /* 0x00000104060b7981 */ /* 0x000ee8000c1e1100 */
[----:B---3--:R0:W-:Y:S04]  /*03c0*/  STG.E.U8 desc[UR4][R4.64+-0x1], R11 ;  /* 0xffffff0b04007986 */ /* 0x0081e8000c101104 */
[----:B--2---:R1:W-:Y:S04]  /*03d0*/  STG.E.U8 desc[UR4][R6.64+0x1], R9 ;  /* 0x0000010906007986 */ /* 0x0043e8000c101104 */
[----:B------:R-:W2:Y:S04]  /*03e0*/  LDG.E.U8 R15, desc[UR4][R6.64] ;  /* 0x00000004060f7981 */ /* 0x000ea8000c1e1100 */
[----:B------:R-:W3:Y:S04]  /*03f0*/  LDG.E.U8 R13, desc[UR4][R4.64] ;  /* 0x00000004040d7981 */ /* 0x000ee8000c1e1100 */
[----:B--2---:R1:W-:Y:S04]  /*0400*/  STG.E.U8 desc[UR4][R4.64], R15 ;  /* 0x0000000f04007986 */ /* 0x0043e8000c101104 */
[----:B---3--:R1:W-:Y:S04]  /*0410*/  STG.E.U8 desc[UR4][R6.64], R13 ;  /* 0x0000000d06007986 */ /* 0x0083e8000c101104 */
[----:B------:R-:W2:Y:S04]  /*0420*/  LDG.E.U8 R19, desc[UR4][R6.64+-0x1] ;  /* 0xffffff0406137981 */ /* 0x000ea8000c1e1100 */
[----:B------:R-:W3:Y:S04]  /*0430*/  LDG.E.U8 R17, desc[UR4][R4.64+0x1] ;  /* 0x0000010404117981 */ /* 0x000ee8000c1e1100 */
[----:B--2---:R1:W-:Y:S04]  /*0440*/  STG.E.U8 desc[UR4][R4.64+0x1], R19 ;  /* 0x0000011304007986 */ /* 0x0043e8000c101104 */
[----:B---3--:R1:W-:Y:S04]  /*0450*/  STG.E.U8 desc[UR4][R6.64+-0x1], R17 ;  /* 0xffffff1106007986 */ /* 0x0083e8000c101104 */
[----:B------:R-:W2:Y:S04]  /*0460*/  LDG.E.U8 R21, desc[UR4][R6.64+-0x2] ;  /* 0xfffffe0406157981 */ /* 0x000ea8000c1e1100 */
[----:B0-----:R-:W3:Y:S01]  /*0470*/  LDG.E.U8 R11, desc[UR4][R4.64+0x2] ;  /* 0x00000204040b7981 */ /* 0x001ee2000c1e1100 */
[----:B------:R-:W-:-:S02]  /*0480*/  VIADD R3, R3, 0xfffffffc ;  /* 0xfffffffc03037836 */ /* 0x000fc40000000000 */
[----:B------:R-:W-:-:S05]  /*0490*/  VIADD R0, R0, 0x4 ;  /* 0x0000000400007836 */ /* 0x000fca0000000000 */
[----:B------:R-:W-:Y:S01]  /*04a0*/  ISETP.GE.AND P0, PT, R0, R3, PT ;  /* 0x000000030000720c */ /* 0x000fe20003f06270 */
[----:B--2---:R1:W-:Y:S04]  /*04b0*/  STG.E.U8 desc[UR4][R4.64+0x2], R21 ;  /* 0x0000021504007986 */ /* 0x0043e8000c101104 */
[----:B---3--:R1:W-:Y:S08]  /*04c0*/  STG.E.U8 desc[UR4][R6.64+-0x2], R11 ;  /* 0xfffffe0b06007986 */ /* 0x0083f0000c101104 */
[----:B------:R-:W-:Y:S05]  /*04d0*/  @!P0 BRA `(.L_x_3) ;  /* 0xfffffffc00988947 */ /* 0x000fea000383ffff */
[----:B------:R-:W-:Y:S05]  /*04e0*/  EXIT ;  /* 0x000000000000794d */ /* 0x000fea0003800000 */
.L_x_4:
[----:B------:R-:W-:-:S00]  /*04f0*/  BRA `(.L_x_4) ;  /* 0xfffffffc00fc7947 */ /* 0x000fc0000383ffff */
[----:B------:R-:W-:-:S00]  /*0500*/  NOP ;  /* 0x0000000000007918 */ /* 0x000fc00000000000 */
[----:B------:R-:W-:-:S00]  /*0510*/  NOP ;  /* 0x0000000000007918 */ /* 0x000fc00000000000 */
[----:B------:R-:W-:-:S00]  /*0520*/  NOP ;  /* 0x0000000000007918 */ /* 0x000fc00000000000 */
[----:B------:R-:W-:-:S00]  /*0530*/  NOP ;  /* 0x0000000000007918 */ /* 0x000fc00000000000 */
[----:B------:R-:W-:-:S00]  /*0540*/  NOP ;  /* 0x0000000000007918 */ /* 0x000fc00000000000 */
[----:B------:R-:W-:-:S00]  /*0550*/  NOP ;  /* 0x0000000000007918 */ /* 0x000fc00000000000 */
[----:B------:R-:W-:-:S00]  /*0560*/  NOP ;  /* 0x0000000000007918 */ /* 0x000fc00000000000 */
[----:B------:R-:W-:-:S00]  /*0570*/  NOP ;  /* 0x0000000000007918 */ /* 0x000fc00000000000 */
.L_x_5:


//--------------------- .nv.shared.reserved.0     --------------------------
	.section	.nv.shared.reserved.0,"aw",@nobits
	.weak		__nv_reservedSMEM_offset_0_alias
	.size		__nv_reservedSMEM_offset_0_alias, 0, 64
	.other		__nv_reservedSMEM_offset_0_alias,@"STO_CUDA_RESERVED_SHARED STV_DEFAULT"
__nv_reservedSMEM_offset_0_alias:
	.zero		0
	.zero		64


//--------------------- .nv.constant0._Z12reverseWordsPcPii --------------------------
	.section	.nv.constant0._Z12reverseWordsPcPii,"a",@progbits
	.sectionflags	@""
	.align	4
.nv.constant0._Z12reverseWordsPcPii:
	.zero		916


//--------------------- SYMBOLS --------------------------

	.type		.nv.reservedSmem.offset0,@object
	.size		.nv.reservedSmem.offset0,0x4
